//
// Generated by NVIDIA NVVM Compiler
//
// Compiler Build ID: CL-36424714
// Cuda compilation tools, release 13.0, V13.0.88
// Based on NVVM 20.0.0
//

.version 9.0
.target sm_100
.address_size 64

	// .globl	_Z16producerConsumerv
.extern .func  (.param .b32 func_retval0) vprintf
(
	.param .b64 vprintf_param_0,
	.param .b64 vprintf_param_1
)
;
.global .align 4 .u32 flag;
.global .align 4 .u32 data;
.global .align 1 .b8 $str[48] = {80, 114, 111, 100, 117, 99, 101, 114, 32, 40, 98, 108, 111, 99, 107, 32, 37, 100, 41, 58, 32, 68, 97, 116, 97, 32, 119, 114, 105, 116, 116, 101, 110, 32, 97, 110, 100, 32, 102, 108, 97, 103, 32, 115, 101, 116, 10};
.global .align 1 .b8 $str$1[25] = {67, 111, 110, 115, 117, 109, 101, 114, 32, 115, 101, 101, 115, 32, 100, 97, 116, 97, 32, 61, 32, 37, 100, 10};
.global .align 1 .b8 $str$2[56] = {67, 111, 110, 115, 117, 109, 101, 114, 32, 40, 98, 108, 111, 99, 107, 32, 37, 100, 41, 32, 115, 101, 101, 115, 32, 100, 97, 116, 97, 32, 61, 32, 37, 100, 32, 97, 102, 116, 101, 114, 32, 37, 100, 32, 105, 116, 101, 114, 97, 116, 105, 111, 110, 115, 10};
.global .align 1 .b8 $str$3[48] = {67, 111, 110, 115, 117, 109, 101, 114, 32, 40, 98, 108, 111, 99, 107, 32, 37, 100, 41, 32, 116, 105, 109, 101, 100, 32, 111, 117, 116, 32, 119, 97, 105, 116, 105, 110, 103, 32, 102, 111, 114, 32, 102, 108, 97, 103, 10};

.visible .entry _Z16producerConsumerv()
{
	.local .align 8 .b8 	__local_depot0[8];
	.reg .b64 	%SP;
	.reg .b64 	%SPL;
	.reg .pred 	%p<4>;
	.reg .b32 	%r<13>;
	.reg .b64 	%rd<9>;

	mov.u64 	%SPL, __local_depot0;
	cvta.local.u64 	%SP, %SPL;
	add.u64 	%rd2, %SP, 0;
	add.u64 	%rd1, %SPL, 0;
	mov.u32 	%r3, %tid.x;
	mov.u32 	%r1, %ctaid.x;
	mov.u32 	%r4, %ntid.x;
	mad.lo.s32 	%r2, %r1, %r4, %r3;
	setp.eq.s32 	%p1, %r2, 0;
	@%p1 bra 	$L__BB0_5;
	setp.ne.s32 	%p2, %r2, 1;
	@%p2 bra 	$L__BB0_4;
$L__BB0_2:
	ld.volatile.global.u32 	%r5, [flag];
	setp.eq.s32 	%p3, %r5, 0;
	@%p3 bra 	$L__BB0_2;
	ld.global.u32 	%r6, [data];
	st.local.u32 	[%rd1], %r6;
	mov.u64 	%rd3, $str$1;
	cvta.global.u64 	%rd4, %rd3;
	{ // callseq 0, 0
	.param .b64 param0;
	st.param.b64 	[param0], %rd4;
	.param .b64 param1;
	st.param.b64 	[param1], %rd2;
	.param .b32 retval0;
	call.uni (retval0), 
	vprintf, 
	(
	param0, 
	param1
	);
	ld.param.b32 	%r7, [retval0];
	} // callseq 0
$L__BB0_4:
	ret;
$L__BB0_5:
	mov.b32 	%r9, 123;
	st.global.u32 	[data], %r9;
	membar.gl;
	mov.b32 	%r10, 1;
	st.volatile.global.u32 	[flag], %r10;
	st.local.u32 	[%rd1], %r1;
	mov.u64 	%rd6, $str;
	cvta.global.u64 	%rd7, %rd6;
	{ // callseq 1, 0
	.param .b64 param0;
	st.param.b64 	[param0], %rd7;
	.param .b64 param1;
	st.param.b64 	[param1], %rd2;
	.param .b32 retval0;
	call.uni (retval0), 
	vprintf, 
	(
	param0, 
	param1
	);
	ld.param.b32 	%r11, [retval0];
	} // callseq 1
	bra.uni 	$L__BB0_4;

}
	// .globl	_Z30producerConsumerDifferentBlockv
.visible .entry _Z30producerConsumerDifferentBlockv()
{
	.local .align 8 .b8 	__local_depot1[16];
	.reg .b64 	%SP;
	.reg .b64 	%SPL;
	.reg .pred 	%p<7>;
	.reg .b32 	%r<20>;
	.reg .b64 	%rd<12>;

	mov.u64 	%SPL, __local_depot1;
	cvta.local.u64 	%SP, %SPL;
	add.u64 	%rd2, %SP, 0;
	add.u64 	%rd1, %SPL, 0;
	mov.u32 	%r5, %tid.x;
	mov.u32 	%r1, %ctaid.x;
	mov.u32 	%r6, %ntid.x;
	mad.lo.s32 	%r4, %r1, %r6, %r5;
	setp.eq.s32 	%p1, %r4, 0;
	@%p1 bra 	$L__BB1_8;
	setp.ne.s32 	%p2, %r4, 256;
	@%p2 bra 	$L__BB1_7;
	mov.b32 	%r19, 0;
$L__BB1_3:
	mov.u32 	%r2, %r19;
	ld.volatile.global.u32 	%r8, [flag];
	setp.ne.s32 	%p3, %r8, 2;
	setp.lt.u32 	%p4, %r2, 1000000;
	and.pred  	%p5, %p3, %p4;
	add.s32 	%r19, %r2, 1;
	@%p5 bra 	$L__BB1_3;
	ld.volatile.global.u32 	%r9, [flag];
	setp.ne.s32 	%p6, %r9, 2;
	@%p6 bra 	$L__BB1_6;
	ld.global.u32 	%r12, [data];
	st.local.v2.u32 	[%rd1], {%r1, %r12};
	st.local.u32 	[%rd1+8], %r2;
	mov.u64 	%rd6, $str$2;
	cvta.global.u64 	%rd7, %rd6;
	{ // callseq 3, 0
	.param .b64 param0;
	st.param.b64 	[param0], %rd7;
	.param .b64 param1;
	st.param.b64 	[param1], %rd2;
	.param .b32 retval0;
	call.uni (retval0), 
	vprintf, 
	(
	param0, 
	param1
	);
	ld.param.b32 	%r13, [retval0];
	} // callseq 3
	bra.uni 	$L__BB1_7;
$L__BB1_6:
	st.local.u32 	[%rd1], %r1;
	mov.u64 	%rd3, $str$3;
	cvta.global.u64 	%rd4, %rd3;
	{ // callseq 2, 0
	.param .b64 param0;
	st.param.b64 	[param0], %rd4;
	.param .b64 param1;
	st.param.b64 	[param1], %rd2;
	.param .b32 retval0;
	call.uni (retval0), 
	vprintf, 
	(
	param0, 
	param1
	);
	ld.param.b32 	%r10, [retval0];
	} // callseq 2
$L__BB1_7:
	ret;
$L__BB1_8:
	mov.b32 	%r15, 246;
	st.global.u32 	[data], %r15;
	membar.gl;
	mov.b32 	%r16, 2;
	st.volatile.global.u32 	[flag], %r16;
	st.local.u32 	[%rd1], %r1;
	mov.u64 	%rd9, $str;
	cvta.global.u64 	%rd10, %rd9;
	{ // callseq 4, 0
	.param .b64 param0;
	st.param.b64 	[param0], %rd10;
	.param .b64 param1;
	st.param.b64 	[param1], %rd2;
	.param .b32 retval0;
	call.uni (retval0), 
	vprintf, 
	(
	param0, 
	param1
	);
	ld.param.b32 	%r17, [retval0];
	} // callseq 4
	bra.uni 	$L__BB1_7;

}


// ===== COMPILED SASS (sm_100) =====

	.target	sm_100

	.elftype	@"ET_EXEC"


//--------------------- .note.nv.tkinfo           --------------------------
	.section	.note.nv.tkinfo,"",@"SHT_NOTE"
	.sectionflags	@"SHF_NOTE_NV_TKINFO"
	.tkinfo
        /*0018*/ 	.word	0x00000002
        /*0030*/ 	.string	""
        /*0030*/ 	.string	"ptxas"
        /*0030*/ 	.string	"Cuda compilation tools, release 13.0, V13.0.88"
        /*0030*/ 	.string	"Build cuda_13.0.r13.0/compiler.36424714_0"
        /*0030*/ 	.string	"-arch sm_100 -m 64 "



//--------------------- .note.nv.cuinfo           --------------------------
	.section	.note.nv.cuinfo,"",@"SHT_NOTE"
	.sectionflags	@"SHF_NOTE_NV_CUINFO"
        /*0018*/ 	.short	0x0002
        /*001a*/ 	.short	0x0064
        /*001c*/ 	.short	0x0082
	.zero		2


//--------------------- .nv.info                  --------------------------
	.section	.nv.info,"",@"SHT_CUDA_INFO"
	.align	4


	//----- nvinfo : EIATTR_REGCOUNT
	.align		4
        /*0000*/ 	.byte	0x04, 0x2f
        /*0002*/ 	.short	(.L_7 - .L_6)
	.align		4
.L_6:
        /*0004*/ 	.word	index@(_Z16producerConsumerv)
        /*0008*/ 	.word	0x00000018


	//----- nvinfo : EIATTR_FRAME_SIZE
	.align		4
.L_7:
        /*000c*/ 	.byte	0x04, 0x11
        /*000e*/ 	.short	(.L_9 - .L_8)
	.align		4
.L_8:
        /*0010*/ 	.word	index@(_Z16producerConsumerv)
        /*0014*/ 	.word	0x00000008


	//----- nvinfo : EIATTR_REGCOUNT
	.align		4
.L_9:
        /*0018*/ 	.byte	0x04, 0x2f
        /*001a*/ 	.short	(.L_11 - .L_10)
	.align		4
.L_10:
        /*001c*/ 	.word	index@(_Z30producerConsumerDifferentBlockv)
        /*0020*/ 	.word	0x00000018


	//----- nvinfo : EIATTR_FRAME_SIZE
	.align		4
.L_11:
        /*0024*/ 	.byte	0x04, 0x11
        /*0026*/ 	.short	(.L_13 - .L_12)
	.align		4
.L_12:
        /*0028*/ 	.word	index@(_Z30producerConsumerDifferentBlockv)
        /*002c*/ 	.word	0x00000010


	//----- nvinfo : EIATTR_MIN_STACK_SIZE
	.align		4
.L_13:
        /*0030*/ 	.byte	0x04, 0x12
        /*0032*/ 	.short	(.L_15 - .L_14)
	.align		4
.L_14:
        /*0034*/ 	.word	index@(_Z30producerConsumerDifferentBlockv)
        /*0038*/ 	.word	0x00000010


	//----- nvinfo : EIATTR_MIN_STACK_SIZE
	.align		4
.L_15:
        /*003c*/ 	.byte	0x04, 0x12
        /*003e*/ 	.short	(.L_17 - .L_16)
	.align		4
.L_16:
        /*0040*/ 	.word	index@(_Z16producerConsumerv)
        /*0044*/ 	.word	0x00000008
.L_17:


//--------------------- .nv.compat                --------------------------
	.section	.nv.compat,"",@"SHT_CUDA_COMPAT_INFO"
	.align	4
        /*0000*/ 	.byte	0x02, 0x09, 0x00, 0x00, 0x02, 0x02, 0x01, 0x00, 0x02, 0x05, 0x05, 0x00, 0x03, 0x07, 0x01, 0x01
        /*0010*/ 	.byte	0x02, 0x03, 0x00, 0x00, 0x02, 0x06, 0x01, 0x00, 0x04, 0x0b, 0x08, 0x00, 0x09, 0x00, 0x00, 0x00
        /*0020*/ 	.byte	0x00, 0x00, 0x00, 0x00


//--------------------- .nv.info._Z30producerConsumerDifferentBlockv --------------------------
	.section	.nv.info._Z30producerConsumerDifferentBlockv,"",@"SHT_CUDA_INFO"
	.sectionflags	@""
	.align	4


	//----- nvinfo : EIATTR_CUDA_API_VERSION
	.align		4
        /*0000*/ 	.byte	0x04, 0x37
        /*0002*/ 	.short	(.L_19 - .L_18)
.L_18:
        /*0004*/ 	.word	0x00000082


	//----- nvinfo : EIATTR_SPARSE_MMA_MASK
	.align		4
.L_19:
        /*0008*/ 	.byte	0x03, 0x50
        /*000a*/ 	.short	0x0000


	//----- nvinfo : EIATTR_MAXREG_COUNT
	.align		4
        /*000c*/ 	.byte	0x03, 0x1b
        /*000e*/ 	.short	0x00ff


	//----- nvinfo : EIATTR_EXTERNS
	.align		4
        /*0010*/ 	.byte	0x04, 0x0f
        /*0012*/ 	.short	(.L_21 - .L_20)


	//   ....[0]....
	.align		4
.L_20:
        /*0014*/ 	.word	index@(vprintf)


	//----- nvinfo : EIATTR_MERCURY_ISA_VERSION
	.align		4
.L_21:
        /*0018*/ 	.byte	0x03, 0x5f
        /*001a*/ 	.short	0x0101


	//----- nvinfo : EIATTR_VRC_CTA_INIT_COUNT
	.align		4
        /*001c*/ 	.byte	0x02, 0x4a
	.zero		1
	.zero		1


	//----- nvinfo : EIATTR_SYSCALL_OFFSETS
	.align		4
        /*0020*/ 	.byte	0x04, 0x46
        /*0022*/ 	.short	(.L_23 - .L_22)


	//   ....[0]....
.L_22:
        /*0024*/ 	.word	0x00000250


	//   ....[1]....
        /*0028*/ 	.word	0x000002e0


	//   ....[2]....
        /*002c*/ 	.word	0x00000460


	//----- nvinfo : EIATTR_EXIT_INSTR_OFFSETS
	.align		4
.L_23:
        /*0030*/ 	.byte	0x04, 0x1c
        /*0032*/ 	.short	(.L_25 - .L_24)


	//   ....[0]....
.L_24:
        /*0034*/ 	.word	0x000000e0


	//   ....[1]....
        /*0038*/ 	.word	0x00000260


	//   ....[2]....
        /*003c*/ 	.word	0x000002f0


	//   ....[3]....
        /*0040*/ 	.word	0x00000470


	//----- nvinfo : EIATTR_CRS_STACK_SIZE
	.align		4
.L_25:
        /*0044*/ 	.byte	0x04, 0x1e
        /*0046*/ 	.short	(.L_27 - .L_26)
.L_26:
        /*0048*/ 	.word	0x00000000


	//----- nvinfo : EIATTR_SW_WAR
	.align		4
.L_27:
        /*004c*/ 	.byte	0x04, 0x36
        /*004e*/ 	.short	(.L_29 - .L_28)
.L_28:
        /*0050*/ 	.word	0x00000008
.L_29:


//--------------------- .nv.info._Z16producerConsumerv --------------------------
	.section	.nv.info._Z16producerConsumerv,"",@"SHT_CUDA_INFO"
	.sectionflags	@""
	.align	4


	//----- nvinfo : EIATTR_CUDA_API_VERSION
	.align		4
        /*0000*/ 	.byte	0x04, 0x37
        /*0002*/ 	.short	(.L_31 - .L_30)
.L_30:
        /*0004*/ 	.word	0x00000082


	//----- nvinfo : EIATTR_SPARSE_MMA_MASK
	.align		4
.L_31:
        /*0008*/ 	.byte	0x03, 0x50
        /*000a*/ 	.short	0x0000


	//----- nvinfo : EIATTR_MAXREG_COUNT
	.align		4
        /*000c*/ 	.byte	0x03, 0x1b
        /*000e*/ 	.short	0x00ff


	//----- nvinfo : EIATTR_EXTERNS
	.align		4
        /*0010*/ 	.byte	0x04, 0x0f
        /*0012*/ 	.short	(.L_33 - .L_32)


	//   ....[0]....
	.align		4
.L_32:
        /*0014*/ 	.word	index@(vprintf)


	//----- nvinfo : EIATTR_MERCURY_ISA_VERSION
	.align		4
.L_33:
        /*0018*/ 	.byte	0x03, 0x5f
        /*001a*/ 	.short	0x0101


	//----- nvinfo : EIATTR_VRC_CTA_INIT_COUNT
	.align		4
        /*001c*/ 	.byte	0x02, 0x4a
	.zero		1
	.zero		1


	//----- nvinfo : EIATTR_SYSCALL_OFFSETS
	.align		4
        /*0020*/ 	.byte	0x04, 0x46
        /*0022*/ 	.short	(.L_35 - .L_34)


	//   ....[0]....
.L_34:
        /*0024*/ 	.word	0x000001d0


	//   ....[1]....
        /*0028*/ 	.word	0x00000350


	//----- nvinfo : EIATTR_EXIT_INSTR_OFFSETS
	.align		4
.L_35:
        /*002c*/ 	.byte	0x04, 0x1c
        /*002e*/ 	.short	(.L_37 - .L_36)


	//   ....[0]....
.L_36:
        /*0030*/ 	.word	0x000000e0


	//   ....[1]....
        /*0034*/ 	.word	0x000001e0


	//   ....[2]....
        /*0038*/ 	.word	0x00000360


	//----- nvinfo : EIATTR_CRS_STACK_SIZE
	.align		4
.L_37:
        /*003c*/ 	.byte	0x04, 0x1e
        /*003e*/ 	.short	(.L_39 - .L_38)
.L_38:
        /*0040*/ 	.word	0x00000000


	//----- nvinfo : EIATTR_SW_WAR
	.align		4
.L_39:
        /*0044*/ 	.byte	0x04, 0x36
        /*0046*/ 	.short	(.L_41 - .L_40)
.L_40:
        /*0048*/ 	.word	0x00000008
.L_41:


//--------------------- .nv.callgraph             --------------------------
	.section	.nv.callgraph,"",@"SHT_CUDA_CALLGRAPH"
	.align	4
	.sectionentsize	8
	.align		4
        /*0000*/ 	.word	0x00000000
	.align		4
        /*0004*/ 	.word	0xffffffff
	.align		4
        /*0008*/ 	.word	index@(_Z30producerConsumerDifferentBlockv)
	.align		4
        /*000c*/ 	.word	index@(vprintf)
	.align		4
        /*0010*/ 	.word	index@(_Z16producerConsumerv)
	.align		4
        /*0014*/ 	.word	index@(vprintf)
	.align		4
        /*0018*/ 	.word	0x00000000
	.align		4
        /*001c*/ 	.word	0xfffffffe
	.align		4
        /*0020*/ 	.word	0x00000000
	.align		4
        /*0024*/ 	.word	0xfffffffd
	.align		4
        /*0028*/ 	.word	0x00000000
	.align		4
        /*002c*/ 	.word	0xfffffffc


//--------------------- .nv.constant4             --------------------------
	.section	.nv.constant4,"a",@progbits
	.align	8
	.align		8
.nv.constant4:
        /*0000*/ 	.dword	vprintf
	.align		8
        /*0008*/ 	.dword	flag
	.align		8
        /*0010*/ 	.dword	data
	.align		8
        /*0018*/ 	.dword	$str
	.align		8
        /*0020*/ 	.dword	$str$1
	.align		8
        /*0028*/ 	.dword	$str$2
	.align		8
        /*0030*/ 	.dword	$str$3


//--------------------- .text._Z30producerConsumerDifferentBlockv --------------------------
	.section	.text._Z30producerConsumerDifferentBlockv,"ax",@progbits
	.align	128
        .global         _Z30producerConsumerDifferentBlockv
        .type           _Z30producerConsumerDifferentBlockv,@function
        .size           _Z30producerConsumerDifferentBlockv,(.L_x_12 - _Z30producerConsumerDifferentBlockv)
        .other          _Z30producerConsumerDifferentBlockv,@"STO_CUDA_ENTRY STV_DEFAULT"
_Z30producerConsumerDifferentBlockv:
.text._Z30producerConsumerDifferentBlockv:
[----:B------:R-:W0:Y:S01]  /*0000*/  LDC R1, c[0x0][0x37c] ;  /* 0x0000df00ff017b82 */ /* 0x000e220000000800 */
[----:B------:R-:W1:Y:S01]  /*0010*/  S2R R3, SR_TID.X ;  /* 0x0000000000037919 */ /* 0x000e620000002100 */
[----:B------:R-:W2:Y:S01]  /*0020*/  LDCU UR5, c[0x0][0x2fc] ;  /* 0x00005f80ff0577ac */ /* 0x000ea20008000800 */
[----:B0-----:R-:W-:Y:S01]  /*0030*/  VIADD R1, R1, 0xfffffff0 ;  /* 0xfffffff001017836 */ /* 0x001fe20000000000 */
[----:B------:R-:W1:Y:S01]  /*0040*/  S2R R2, SR_CTAID.X ;  /* 0x0000000000027919 */ /* 0x000e620000002500 */
[----:B------:R-:W1:Y:S01]  /*0050*/  LDCU UR6, c[0x0][0x360] ;  /* 0x00006c00ff0677ac */ /* 0x000e620008000800 */
[----:B------:R-:W0:Y:S01]  /*0060*/  LDCU UR4, c[0x0][0x2f8] ;  /* 0x00005f00ff0477ac */ /* 0x000e220008000800 */
[----:B------:R-:W3:Y:S01]  /*0070*/  LDCU.64 UR36, c[0x0][0x358] ;  /* 0x00006b00ff2477ac */ /* 0x000ee20008000a00 */
[----:B0-----:R-:W-:-:S05]  /*0080*/  IADD3 R6, P1, PT, R1, UR4, RZ ;  /* 0x0000000401067c10 */ /* 0x001fca000ff3e0ff */
[----:B--2---:R-:W-:Y:S02]  /*0090*/  IMAD.X R7, RZ, RZ, UR5, P1 ;  /* 0x00000005ff077e24 */ /* 0x004fe400088e06ff */
[----:B-1----:R-:W-:-:S05]  /*00a0*/  IMAD R0, R2, UR6, R3 ;  /* 0x0000000602007c24 */ /* 0x002fca000f8e0203 */
[----:B------:R-:W-:-:S13]  /*00b0*/  ISETP.NE.AND P0, PT, R0, RZ, PT ;  /* 0x000000ff0000720c */ /* 0x000fda0003f05270 */
[----:B---3--:R-:W-:Y:S05]  /*00c0*/  @!P0 BRA `(.L_x_0) ;  /* 0x00000000008c8947 */ /* 0x008fea0003800000 */
[----:B------:R-:W-:-:S13]  /*00d0*/  ISETP.NE.AND P0, PT, R0, 0x100, PT ;  /* 0x000001000000780c */ /* 0x000fda0003f05270 */
[----:B------:R-:W-:Y:S05]  /*00e0*/  @P0 EXIT ;  /* 0x000000000000094d */ /* 0x000fea0003800000 */
[----:B------:R-:W0:Y:S01]  /*00f0*/  LDC.64 R4, c[0x4][0x8] ;  /* 0x01000200ff047b82 */ /* 0x000e220000000a00 */
[----:B------:R-:W-:-:S07]  /*0100*/  IMAD.MOV.U32 R0, RZ, RZ, RZ ;  /* 0x000000ffff007224 */ /* 0x000fce00078e00ff */
.L_x_1:
[----:B0-----:R-:W2:Y:S01]  /*0110*/  LDG.E.STRONG.SYS R3, desc[UR36][R4.64] ;  /* 0x0000002404037981 */ /* 0x001ea2000c1f5900 */
[C---:B------:R-:W-:Y:S01]  /*0120*/  ISETP.GE.U32.AND P0, PT, R0.reuse, 0xf4240, PT ;  /* 0x000f42400000780c */ /* 0x040fe20003f06070 */
[----:B------:R-:W-:Y:S05]  /*0130*/  YIELD ;  /* 0x0000000000007946 */ /* 0x000fea0003800000 */
[----:B------:R-:W-:Y:S02]  /*0140*/  IMAD.MOV.U32 R12, RZ, RZ, R0 ;  /* 0x000000ffff0c7224 */ /* 0x000fe400078e0000 */
[----:B------:R-:W-:Y:S01]  /*0150*/  VIADD R0, R0, 0x1 ;  /* 0x0000000100007836 */ /* 0x000fe20000000000 */
[----:B--2---:R-:W-:-:S13]  /*0160*/  ISETP.NE.AND P1, PT, R3, 0x2, PT ;  /* 0x000000020300780c */ /* 0x004fda0003f25270 */
[----:B------:R-:W-:Y:S05]  /*0170*/  @!P0 BRA P1, `(.L_x_1) ;  /* 0xfffffffc00e48947 */ /* 0x000fea000083ffff */
[----:B------:R-:W2:Y:S02]  /*0180*/  LDG.E.STRONG.SYS R4, desc[UR36][R4.64] ;  /* 0x0000002404047981 */ /* 0x000ea4000c1f5900 */
[----:B--2---:R-:W-:-:S13]  /*0190*/  ISETP.NE.AND P0, PT, R4, 0x2, PT ;  /* 0x000000020400780c */ /* 0x004fda0003f05270 */
[----:B------:R-:W-:Y:S05]  /*01a0*/  @P0 BRA `(.L_x_2) ;  /* 0x0000000000300947 */ /* 0x000fea0003800000 */
[----:B------:R-:W0:Y:S01]  /*01b0*/  LDC.64 R8, c[0x4][0x10] ;  /* 0x01000400ff087b82 */ /* 0x000e220000000a00 */
[----:B------:R-:W-:Y:S01]  /*01c0*/  MOV R0, 0x0 ;  /* 0x0000000000007802 */ /* 0x000fe20000000f00 */
[----:B------:R-:W1:Y:S01]  /*01d0*/  LDCU.64 UR4, c[0x4][0x28] ;  /* 0x01000500ff0477ac */ /* 0x000e620008000a00 */
[----:B0-----:R-:W2:Y:S05]  /*01e0*/  LDG.E R3, desc[UR36][R8.64] ;  /* 0x0000002408037981 */ /* 0x001eaa000c1e1900 */
[----:B------:R0:W3:Y:S01]  /*01f0*/  LDC.64 R10, c[0x4][R0] ;  /* 0x01000000000a7b82 */ /* 0x0000e20000000a00 */
[----:B-1----:R-:W-:Y:S01]  /*0200*/  IMAD.U32 R4, RZ, RZ, UR4 ;  /* 0x00000004ff047e24 */ /* 0x002fe2000f8e00ff */
[----:B------:R-:W-:Y:S01]  /*0210*/  MOV R5, UR5 ;  /* 0x0000000500057c02 */ /* 0x000fe20008000f00 */
[----:B------:R0:W-:Y:S04]  /*0220*/  STL [R1+0x8], R12 ;  /* 0x0000080c01007387 */ /* 0x0001e80000100800 */
[----:B--23--:R0:W-:Y:S02]  /*0230*/  STL.64 [R1], R2 ;  /* 0x0000000201007387 */ /* 0x00c1e40000100a00 */
[----:B------:R-:W-:-:S07]  /*0240*/  LEPC R20, `(.L_x_3) ;  /* 0x000000001014794e */ /* 0x000fce0000000000 */
[----:B0-----:R-:W-:Y:S05]  /*0250*/  CALL.ABS.NOINC R10 ;  /* 0x000000000a007343 */ /* 0x001fea0003c00000 */
.L_x_3:
[----:B------:R-:W-:Y:S05]  /*0260*/  EXIT ;  /* 0x000000000000794d */ /* 0x000fea0003800000 */
.L_x_2:
[----:B------:R-:W-:Y:S01]  /*0270*/  MOV R0, 0x0 ;  /* 0x0000000000007802 */ /* 0x000fe20000000f00 */
[----:B------:R0:W-:Y:S01]  /*0280*/  STL [R1], R2 ;  /* 0x0000000201007387 */ /* 0x0001e20000100800 */
[----:B------:R-:W1:Y:S02]  /*0290*/  LDCU.64 UR4, c[0x4][0x30] ;  /* 0x01000600ff0477ac */ /* 0x000e640008000a00 */
[----:B------:R0:W2:Y:S01]  /*02a0*/  LDC.64 R8, c[0x4][R0] ;  /* 0x0100000000087b82 */ /* 0x0000a20000000a00 */
[----:B-1----:R-:W-:Y:S02]  /*02b0*/  IMAD.U32 R4, RZ, RZ, UR4 ;  /* 0x00000004ff047e24 */ /* 0x002fe4000f8e00ff */
[----:B0-----:R-:W-:-:S07]  /*02c0*/  IMAD.U32 R5, RZ, RZ, UR5 ;  /* 0x00000005ff057e24 */ /* 0x001fce000f8e00ff */
[----:B------:R-:W-:-:S07]  /*02d0*/  LEPC R20, `(.L_x_4) ;  /* 0x000000001014794e */ /* 0x000fce0000000000 */
[----:B--2---:R-:W-:Y:S05]  /*02e0*/  CALL.ABS.NOINC R8 ;  /* 0x0000000008007343 */ /* 0x004fea0003c00000 */
.L_x_4:
[----:B------:R-:W-:Y:S05]  /*02f0*/  EXIT ;  /* 0x000000000000794d */ /* 0x000fea0003800000 */
.L_x_0:
[----:B------:R-:W0:Y:S01]  /*0300*/  LDC.64 R4, c[0x4][0x10] ;  /* 0x01000400ff047b82 */ /* 0x000e220000000a00 */
[----:B------:R-:W-:Y:S02]  /*0310*/  IMAD.MOV.U32 R11, RZ, RZ, 0xf6 ;  /* 0x000000f6ff0b7424 */ /* 0x000fe400078e00ff */
[----:B------:R-:W-:Y:S01]  /*0320*/  HFMA2 R0, -RZ, RZ, 0, 1.1920928955078125e-07 ;  /* 0x00000002ff007431 */ /* 0x000fe200000001ff */
[----:B------:R-:W-:Y:S01]  /*0330*/  MOV R3, 0x0 ;  /* 0x0000000000037802 */ /* 0x000fe20000000f00 */
[----:B------:R-:W1:Y:S03]  /*0340*/  LDCU.64 UR4, c[0x4][0x18] ;  /* 0x01000300ff0477ac */ /* 0x000e660008000a00 */
[----:B------:R-:W2:Y:S01]  /*0350*/  LDC.64 R8, c[0x4][0x8] ;  /* 0x01000200ff087b82 */ /* 0x000ea20000000a00 */
[----:B0-----:R0:W-:Y:S01]  /*0360*/  STG.E desc[UR36][R4.64], R11 ;  /* 0x0000000b04007986 */ /* 0x0011e2000c101924 */
[----:B------:R-:W-:Y:S01]  /*0370*/  @!PT LDS RZ, [RZ] ;  /* 0x00000000fffff984 */ /* 0x000fe20000000800 */
[----:B------:R-:W-:Y:S01]  /*0380*/  @!PT LDS RZ, [RZ] ;  /* 0x00000000fffff984 */ /* 0x000fe20000000800 */
[----:B------:R-:W-:Y:S01]  /*0390*/  @!PT LDS RZ, [RZ] ;  /* 0x00000000fffff984 */ /* 0x000fe20000000800 */
[----:B------:R-:W-:Y:S01]  /*03a0*/  @!PT LDS RZ, [RZ] ;  /* 0x00000000fffff984 */ /* 0x000fe20000000800 */
[----:B------:R-:W-:-:S00]  /*03b0*/  MEMBAR.ALL.CTA ;  /* 0x0000000000007992 */ /* 0x000fc00000008000 */
[----:B------:R-:W-:Y:S06]  /*03c0*/  MEMBAR.SC.GPU ;  /* 0x0000000000007992 */ /* 0x000fec0000002000 */
[----:B------:R-:W-:-:S00]  /*03d0*/  ERRBAR ;  /* 0x00000000000079ab */ /* 0x000fc00000000000 */
[----:B------:R-:W-:Y:S06]  /*03e0*/  CGAERRBAR ;  /* 0x00000000000075ab */ /* 0x000fec0000000000 */
[----:B------:R-:W-:Y:S04]  /*03f0*/  CCTL.IVALL ;  /* 0x00000000ff00798f */ /* 0x000fe80002000000 */
[----:B------:R3:W-:Y:S01]  /*0400*/  STL [R1], R2 ;  /* 0x0000000201007387 */ /* 0x0007e20000100800 */
[----:B0-----:R3:W0:Y:S01]  /*0410*/  LDC.64 R10, c[0x4][R3] ;  /* 0x01000000030a7b82 */ /* 0x0016220000000a00 */
[----:B-1----:R-:W-:-:S02]  /*0420*/  IMAD.U32 R4, RZ, RZ, UR4 ;  /* 0x00000004ff047e24 */ /* 0x002fc4000f8e00ff */
[----:B--2---:R3:W-:Y:S01]  /*0430*/  STG.E.STRONG.SYS desc[UR36][R8.64], R0 ;  /* 0x0000000008007986 */ /* 0x0047e2000c115924 */
[----:B------:R-:W-:-:S07]  /*0440*/  IMAD.U32 R5, RZ, RZ, UR5 ;  /* 0x00000005ff057e24 */ /* 0x000fce000f8e00ff */
[----:B------:R-:W-:-:S07]  /*0450*/  LEPC R20, `(.L_x_5) ;  /* 0x000000001014794e */ /* 0x000fce0000000000 */
[----:B0--3--:R-:W-:Y:S05]  /*0460*/  CALL.ABS.NOINC R10 ;  /* 0x000000000a007343 */ /* 0x009fea0003c00000 */
.L_x_5:
[----:B------:R-:W-:Y:S05]  /*0470*/  EXIT ;  /* 0x000000000000794d */ /* 0x000fea0003800000 */
.L_x_6:
[----:B------:R-:W-:-:S00]  /*0480*/  BRA `(.L_x_6) ;  /* 0xfffffffc00fc7947 */ /* 0x000fc0000383ffff */
[----:B------:R-:W-:-:S00]  /*0490*/  NOP ;  /* 0x0000000000007918 */ /* 0x000fc00000000000 */
        /* <DEDUP_REMOVED lines=14> */
.L_x_12:


//--------------------- .text._Z16producerConsumerv --------------------------
	.section	.text._Z16producerConsumerv,"ax",@progbits
	.align	128
        .global         _Z16producerConsumerv
        .type           _Z16producerConsumerv,@function
        .size           _Z16producerConsumerv,(.L_x_13 - _Z16producerConsumerv)
        .other          _Z16producerConsumerv,@"STO_CUDA_ENTRY STV_DEFAULT"
_Z16producerConsumerv:
.text._Z16producerConsumerv:
        /* <DEDUP_REMOVED lines=15> */
[----:B------:R-:W0:Y:S02]  /*00f0*/  LDC.64 R2, c[0x4][0x8] ;  /* 0x01000200ff027b82 */ /* 0x000e240000000a00 */
.L_x_8:
[----:B0-----:R-:W2:Y:S01]  /*0100*/  LDG.E.STRONG.SYS R0, desc[UR36][R2.64] ;  /* 0x0000002402007981 */ /* 0x001ea2000c1f5900 */
[----:B------:R-:W-:Y:S05]  /*0110*/  YIELD ;  /* 0x0000000000007946 */ /* 0x000fea0003800000 */
[----:B--2---:R-:W-:-:S13]  /*0120*/  ISETP.NE.AND P0, PT, R0, RZ, PT ;  /* 0x000000ff0000720c */ /* 0x004fda0003f05270 */
[----:B------:R-:W-:Y:S05]  /*0130*/  @!P0 BRA `(.L_x_8) ;  /* 0xfffffffc00f08947 */ /* 0x000fea000383ffff */
[----:B------:R-:W0:Y:S01]  /*0140*/  LDC.64 R2, c[0x4][0x10] ;  /* 0x01000400ff027b82 */ /* 0x000e220000000a00 */
[----:B------:R-:W-:Y:S01]  /*0150*/  MOV R0, 0x0 ;  /* 0x0000000000007802 */ /* 0x000fe20000000f00 */
[----:B------:R-:W1:Y:S01]  /*0160*/  LDCU.64 UR4, c[0x4][0x20] ;  /* 0x01000400ff0477ac */ /* 0x000e620008000a00 */
[----:B0-----:R-:W2:Y:S05]  /*0170*/  LDG.E R2, desc[UR36][R2.64] ;  /* 0x0000002402027981 */ /* 0x001eaa000c1e1900 */
[----:B------:R0:W3:Y:S01]  /*0180*/  LDC.64 R8, c[0x4][R0] ;  /* 0x0100000000087b82 */ /* 0x0000e20000000a00 */
[----:B-1----:R-:W-:Y:S02]  /*0190*/  IMAD.U32 R4, RZ, RZ, UR4 ;  /* 0x00000004ff047e24 */ /* 0x002fe4000f8e00ff */
[----:B------:R-:W-:Y:S01]  /*01a0*/  IMAD.U32 R5, RZ, RZ, UR5 ;  /* 0x00000005ff057e24 */ /* 0x000fe2000f8e00ff */
[----:B--23--:R0:W-:Y:S06]  /*01b0*/  STL [R1], R2 ;  /* 0x0000000201007387 */ /* 0x00c1ec0000100800 */
[----:B------:R-:W-:-:S07]  /*01c0*/  LEPC R20, `(.L_x_9) ;  /* 0x000000001014794e */ /* 0x000fce0000000000 */
[----:B0-----:R-:W-:Y:S05]  /*01d0*/  CALL.ABS.NOINC R8 ;  /* 0x0000000008007343 */ /* 0x001fea0003c00000 */
.L_x_9:
[----:B------:R-:W-:Y:S05]  /*01e0*/  EXIT ;  /* 0x000000000000794d */ /* 0x000fea0003800000 */
.L_x_7:
[----:B------:R-:W0:Y:S01]  /*01f0*/  LDC.64 R4, c[0x4][0x10] ;  /* 0x01000400ff047b82 */ /* 0x000e220000000a00 */
[----:B------:R-:W-:Y:S02]  /*0200*/  HFMA2 R11, -RZ, RZ, 0, 7.331371307373046875e-06 ;  /* 0x0000007bff0b7431 */ /* 0x000fe400000001ff */
[----:B------:R-:W-:Y:S01]  /*0210*/  IMAD.MOV.U32 R2, RZ, RZ, 0x1 ;  /* 0x00000001ff027424 */ /* 0x000fe200078e00ff */
        /* <DEDUP_REMOVED lines=15> */
[----:B-1----:R-:W-:Y:S01]  /*0310*/  IMAD.U32 R4, RZ, RZ, UR4 ;  /* 0x00000004ff047e24 */ /* 0x002fe2000f8e00ff */
[----:B------:R-:W-:Y:S01]  /*0320*/  MOV R5, UR5 ;  /* 0x0000000500057c02 */ /* 0x000fe20008000f00 */
[----:B--2---:R3:W-:Y:S06]  /*0330*/  STG.E.STRONG.SYS desc[UR36][R8.64], R2 ;  /* 0x0000000208007986 */ /* 0x0047ec000c115924 */
[----:B------:R-:W-:-:S07]  /*0340*/  LEPC R20, `(.L_x_10) ;  /* 0x000000001014794e */ /* 0x000fce0000000000 */
[----:B0--3--:R-:W-:Y:S05]  /*0350*/  CALL.ABS.NOINC R10 ;  /* 0x000000000a007343 */ /* 0x009fea0003c00000 */
.L_x_10:
[----:B------:R-:W-:Y:S05]  /*0360*/  EXIT ;  /* 0x000000000000794d */ /* 0x000fea0003800000 */
.L_x_11:
        /* <DEDUP_REMOVED lines=9> */
.L_x_13:


//--------------------- .nv.global.init           --------------------------
	.section	.nv.global.init,"aw",@progbits
.nv.global.init:
	.type		$str$1,@object
	.size		$str$1,($str - $str$1)
$str$1:
        /*0000*/ 	.byte	0x43, 0x6f, 0x6e, 0x73, 0x75, 0x6d, 0x65, 0x72, 0x20, 0x73, 0x65, 0x65, 0x73, 0x20, 0x64, 0x61
        /*0010*/ 	.byte	0x74, 0x61, 0x20, 0x3d, 0x20, 0x25, 0x64, 0x0a, 0x00
	.type		$str,@object
	.size		$str,($str$3 - $str)
$str:
        /*0019*/ 	.byte	0x50, 0x72, 0x6f, 0x64, 0x75, 0x63, 0x65, 0x72, 0x20, 0x28, 0x62, 0x6c, 0x6f, 0x63, 0x6b, 0x20
        /*0029*/ 	.byte	0x25, 0x64, 0x29, 0x3a, 0x20, 0x44, 0x61, 0x74, 0x61, 0x20, 0x77, 0x72, 0x69, 0x74, 0x74, 0x65
        /*0039*/ 	.byte	0x6e, 0x20, 0x61, 0x6e, 0x64, 0x20, 0x66, 0x6c, 0x61, 0x67, 0x20, 0x73, 0x65, 0x74, 0x0a, 0x00
	.type		$str$3,@object
	.size		$str$3,($str$2 - $str$3)
$str$3:
        /*0049*/ 	.byte	0x43, 0x6f, 0x6e, 0x73, 0x75, 0x6d, 0x65, 0x72, 0x20, 0x28, 0x62, 0x6c, 0x6f, 0x63, 0x6b, 0x20
        /*0059*/ 	.byte	0x25, 0x64, 0x29, 0x20, 0x74, 0x69, 0x6d, 0x65, 0x64, 0x20, 0x6f, 0x75, 0x74, 0x20, 0x77, 0x61
        /*0069*/ 	.byte	0x69, 0x74, 0x69, 0x6e, 0x67, 0x20, 0x66, 0x6f, 0x72, 0x20, 0x66, 0x6c, 0x61, 0x67, 0x0a, 0x00
	.type		$str$2,@object
	.size		$str$2,(.L_4 - $str$2)
$str$2:
        /*0079*/ 	.byte	0x43, 0x6f, 0x6e, 0x73, 0x75, 0x6d, 0x65, 0x72, 0x20, 0x28, 0x62, 0x6c, 0x6f, 0x63, 0x6b, 0x20
        /*0089*/ 	.byte	0x25, 0x64, 0x29, 0x20, 0x73, 0x65, 0x65, 0x73, 0x20, 0x64, 0x61, 0x74, 0x61, 0x20, 0x3d, 0x20
        /*0099*/ 	.byte	0x25, 0x64, 0x20, 0x61, 0x66, 0x74, 0x65, 0x72, 0x20, 0x25, 0x64, 0x20, 0x69, 0x74, 0x65, 0x72
        /*00a9*/ 	.byte	0x61, 0x74, 0x69, 0x6f, 0x6e, 0x73, 0x0a, 0x00
.L_4:


//--------------------- .nv.shared.reserved.0     --------------------------
	.section	.nv.shared.reserved.0,"aw",@nobits
	.weak		__nv_reservedSMEM_offset_0_alias
	.size		__nv_reservedSMEM_offset_0_alias, 0, 64
	.other		__nv_reservedSMEM_offset_0_alias,@"STO_CUDA_RESERVED_SHARED STV_DEFAULT"
__nv_reservedSMEM_offset_0_alias:
	.zero		0
	.zero		64


//--------------------- .nv.global                --------------------------
	.section	.nv.global,"aw",@nobits
	.align	4
.nv.global:
	.type		flag,@object
	.size		flag,(data - flag)
flag:
	.zero		4
	.type		data,@object
	.size		data,(.L_1 - data)
data:
	.zero		4
.L_1:


//--------------------- .nv.constant0._Z30producerConsumerDifferentBlockv --------------------------
	.section	.nv.constant0._Z30producerConsumerDifferentBlockv,"a",@progbits
	.sectionflags	@""
	.align	4
.nv.constant0._Z30producerConsumerDifferentBlockv:
	.zero		896


//--------------------- .nv.constant0._Z16producerConsumerv --------------------------
	.section	.nv.constant0._Z16producerConsumerv,"a",@progbits
	.sectionflags	@""
	.align	4
.nv.constant0._Z16producerConsumerv:
	.zero		896


//--------------------- SYMBOLS --------------------------

	.type		.nv.reservedSmem.offset0,@object
	.size		.nv.reservedSmem.offset0,0x4
	.type		vprintf,@function
